//
// Generated by NVIDIA NVVM Compiler
//
// Compiler Build ID: CL-36424714
// Cuda compilation tools, release 13.0, V13.0.88
// Based on NVVM 20.0.0
//

.version 9.0
.target sm_100
.address_size 64

	// .globl	_Z17hello_cuda_kernelv
.extern .func  (.param .b32 func_retval0) vprintf
(
	.param .b64 vprintf_param_0,
	.param .b64 vprintf_param_1
)
;
.global .align 1 .b8 $str[48] = {72, 101, 108, 108, 111, 32, 102, 114, 111, 109, 32, 67, 85, 68, 65, 33, 32, 73, 110, 100, 101, 120, 32, 37, 100, 44, 32, 84, 104, 114, 101, 97, 100, 32, 37, 100, 44, 32, 66, 108, 111, 99, 107, 32, 37, 100, 10};

.visible .entry _Z17hello_cuda_kernelv()
{
	.local .align 8 .b8 	__local_depot0[16];
	.reg .b64 	%SP;
	.reg .b64 	%SPL;
	.reg .b32 	%r<7>;
	.reg .b64 	%rd<5>;

	mov.u64 	%SPL, __local_depot0;
	cvta.local.u64 	%SP, %SPL;
	add.u64 	%rd1, %SP, 0;
	add.u64 	%rd2, %SPL, 0;
	mov.u32 	%r1, %ctaid.x;
	mov.u32 	%r2, %ntid.x;
	mov.u32 	%r3, %tid.x;
	mad.lo.s32 	%r4, %r1, %r2, %r3;
	st.local.v2.u32 	[%rd2], {%r4, %r3};
	st.local.u32 	[%rd2+8], %r1;
	mov.u64 	%rd3, $str;
	cvta.global.u64 	%rd4, %rd3;
	{ // callseq 0, 0
	.param .b64 param0;
	st.param.b64 	[param0], %rd4;
	.param .b64 param1;
	st.param.b64 	[param1], %rd1;
	.param .b32 retval0;
	call.uni (retval0), 
	vprintf, 
	(
	param0, 
	param1
	);
	ld.param.b32 	%r5, [retval0];
	} // callseq 0
	ret;

}
	// .globl	_Z17vector_add_kernelPfS_S_i
.visible .entry _Z17vector_add_kernelPfS_S_i(
	.param .u64 .ptr .align 1 _Z17vector_add_kernelPfS_S_i_param_0,
	.param .u64 .ptr .align 1 _Z17vector_add_kernelPfS_S_i_param_1,
	.param .u64 .ptr .align 1 _Z17vector_add_kernelPfS_S_i_param_2,
	.param .u32 _Z17vector_add_kernelPfS_S_i_param_3
)
{
	.reg .pred 	%p<2>;
	.reg .b32 	%r<6>;
	.reg .b32 	%f<4>;
	.reg .b64 	%rd<11>;

	ld.param.u64 	%rd1, [_Z17vector_add_kernelPfS_S_i_param_0];
	ld.param.u64 	%rd2, [_Z17vector_add_kernelPfS_S_i_param_1];
	ld.param.u64 	%rd3, [_Z17vector_add_kernelPfS_S_i_param_2];
	ld.param.u32 	%r2, [_Z17vector_add_kernelPfS_S_i_param_3];
	mov.u32 	%r3, %ctaid.x;
	mov.u32 	%r4, %ntid.x;
	mov.u32 	%r5, %tid.x;
	mad.lo.s32 	%r1, %r3, %r4, %r5;
	setp.ge.s32 	%p1, %r1, %r2;
	@%p1 bra 	$L__BB1_2;
	cvta.to.global.u64 	%rd4, %rd1;
	cvta.to.global.u64 	%rd5, %rd2;
	cvta.to.global.u64 	%rd6, %rd3;
	mul.wide.s32 	%rd7, %r1, 4;
	add.s64 	%rd8, %rd4, %rd7;
	ld.global.f32 	%f1, [%rd8];
	add.s64 	%rd9, %rd5, %rd7;
	ld.global.f32 	%f2, [%rd9];
	add.f32 	%f3, %f1, %f2;
	add.s64 	%rd10, %rd6, %rd7;
	st.global.f32 	[%rd10], %f3;
$L__BB1_2:
	ret;

}


// ===== COMPILED SASS (sm_100) =====

	.target	sm_100

	.elftype	@"ET_EXEC"


//--------------------- .note.nv.tkinfo           --------------------------
	.section	.note.nv.tkinfo,"",@"SHT_NOTE"
	.sectionflags	@"SHF_NOTE_NV_TKINFO"
	.tkinfo
        /*0018*/ 	.word	0x00000002
        /*0030*/ 	.string	""
        /*0030*/ 	.string	"ptxas"
        /*0030*/ 	.string	"Cuda compilation tools, release 13.0, V13.0.88"
        /*0030*/ 	.string	"Build cuda_13.0.r13.0/compiler.36424714_0"
        /*0030*/ 	.string	"-arch sm_100 -m 64 "



//--------------------- .note.nv.cuinfo           --------------------------
	.section	.note.nv.cuinfo,"",@"SHT_NOTE"
	.sectionflags	@"SHF_NOTE_NV_CUINFO"
        /*0018*/ 	.short	0x0002
        /*001a*/ 	.short	0x0064
        /*001c*/ 	.short	0x0082
	.zero		2


//--------------------- .nv.info                  --------------------------
	.section	.nv.info,"",@"SHT_CUDA_INFO"
	.align	4


	//----- nvinfo : EIATTR_REGCOUNT
	.align		4
        /*0000*/ 	.byte	0x04, 0x2f
        /*0002*/ 	.short	(.L_2 - .L_1)
	.align		4
.L_1:
        /*0004*/ 	.word	index@(_Z17hello_cuda_kernelv)
        /*0008*/ 	.word	0x00000018


	//----- nvinfo : EIATTR_FRAME_SIZE
	.align		4
.L_2:
        /*000c*/ 	.byte	0x04, 0x11
        /*000e*/ 	.short	(.L_4 - .L_3)
	.align		4
.L_3:
        /*0010*/ 	.word	index@(_Z17hello_cuda_kernelv)
        /*0014*/ 	.word	0x00000010


	//----- nvinfo : EIATTR_REGCOUNT
	.align		4
.L_4:
        /*0018*/ 	.byte	0x04, 0x2f
        /*001a*/ 	.short	(.L_6 - .L_5)
	.align		4
.L_5:
        /*001c*/ 	.word	index@(_Z17vector_add_kernelPfS_S_i)
        /*0020*/ 	.word	0x0000000c


	//----- nvinfo : EIATTR_FRAME_SIZE
	.align		4
.L_6:
        /*0024*/ 	.byte	0x04, 0x11
        /*0026*/ 	.short	(.L_8 - .L_7)
	.align		4
.L_7:
        /*0028*/ 	.word	index@(_Z17vector_add_kernelPfS_S_i)
        /*002c*/ 	.word	0x00000000


	//----- nvinfo : EIATTR_MIN_STACK_SIZE
	.align		4
.L_8:
        /*0030*/ 	.byte	0x04, 0x12
        /*0032*/ 	.short	(.L_10 - .L_9)
	.align		4
.L_9:
        /*0034*/ 	.word	index@(_Z17vector_add_kernelPfS_S_i)
        /*0038*/ 	.word	0x00000000


	//----- nvinfo : EIATTR_MIN_STACK_SIZE
	.align		4
.L_10:
        /*003c*/ 	.byte	0x04, 0x12
        /*003e*/ 	.short	(.L_12 - .L_11)
	.align		4
.L_11:
        /*0040*/ 	.word	index@(_Z17hello_cuda_kernelv)
        /*0044*/ 	.word	0x00000010
.L_12:


//--------------------- .nv.compat                --------------------------
	.section	.nv.compat,"",@"SHT_CUDA_COMPAT_INFO"
	.align	4
        /*0000*/ 	.byte	0x02, 0x09, 0x00, 0x00, 0x02, 0x02, 0x01, 0x00, 0x02, 0x05, 0x05, 0x00, 0x03, 0x07, 0x01, 0x01
        /*0010*/ 	.byte	0x02, 0x03, 0x00, 0x00, 0x02, 0x06, 0x01, 0x00, 0x04, 0x0b, 0x08, 0x00, 0x09, 0x00, 0x00, 0x00
        /*0020*/ 	.byte	0x00, 0x00, 0x00, 0x00


//--------------------- .nv.info._Z17vector_add_kernelPfS_S_i --------------------------
	.section	.nv.info._Z17vector_add_kernelPfS_S_i,"",@"SHT_CUDA_INFO"
	.sectionflags	@""
	.align	4


	//----- nvinfo : EIATTR_CUDA_API_VERSION
	.align		4
        /*0000*/ 	.byte	0x04, 0x37
        /*0002*/ 	.short	(.L_14 - .L_13)
.L_13:
        /*0004*/ 	.word	0x00000082


	//----- nvinfo : EIATTR_KPARAM_INFO
	.align		4
.L_14:
        /*0008*/ 	.byte	0x04, 0x17
        /*000a*/ 	.short	(.L_16 - .L_15)
.L_15:
        /*000c*/ 	.word	0x00000000
        /*0010*/ 	.short	0x0003
        /*0012*/ 	.short	0x0018
        /*0014*/ 	.byte	0x00, 0xf0, 0x11, 0x00


	//----- nvinfo : EIATTR_KPARAM_INFO
	.align		4
.L_16:
        /*0018*/ 	.byte	0x04, 0x17
        /*001a*/ 	.short	(.L_18 - .L_17)
.L_17:
        /*001c*/ 	.word	0x00000000
        /*0020*/ 	.short	0x0002
        /*0022*/ 	.short	0x0010
        /*0024*/ 	.byte	0x00, 0xf5, 0x21, 0x00


	//----- nvinfo : EIATTR_KPARAM_INFO
	.align		4
.L_18:
        /*0028*/ 	.byte	0x04, 0x17
        /*002a*/ 	.short	(.L_20 - .L_19)
.L_19:
        /*002c*/ 	.word	0x00000000
        /*0030*/ 	.short	0x0001
        /*0032*/ 	.short	0x0008
        /*0034*/ 	.byte	0x00, 0xf5, 0x21, 0x00


	//----- nvinfo : EIATTR_KPARAM_INFO
	.align		4
.L_20:
        /*0038*/ 	.byte	0x04, 0x17
        /*003a*/ 	.short	(.L_22 - .L_21)
.L_21:
        /*003c*/ 	.word	0x00000000
        /*0040*/ 	.short	0x0000
        /*0042*/ 	.short	0x0000
        /*0044*/ 	.byte	0x00, 0xf5, 0x21, 0x00


	//----- nvinfo : EIATTR_SPARSE_MMA_MASK
	.align		4
.L_22:
        /*0048*/ 	.byte	0x03, 0x50
        /*004a*/ 	.short	0x0000


	//----- nvinfo : EIATTR_MAXREG_COUNT
	.align		4
        /*004c*/ 	.byte	0x03, 0x1b
        /*004e*/ 	.short	0x00ff


	//----- nvinfo : EIATTR_MERCURY_ISA_VERSION
	.align		4
        /*0050*/ 	.byte	0x03, 0x5f
        /*0052*/ 	.short	0x0101


	//----- nvinfo : EIATTR_VRC_CTA_INIT_COUNT
	.align		4
        /*0054*/ 	.byte	0x02, 0x4a
	.zero		1
	.zero		1


	//----- nvinfo : EIATTR_EXIT_INSTR_OFFSETS
	.align		4
        /*0058*/ 	.byte	0x04, 0x1c
        /*005a*/ 	.short	(.L_24 - .L_23)


	//   ....[0]....
.L_23:
        /*005c*/ 	.word	0x00000070


	//   ....[1]....
        /*0060*/ 	.word	0x00000130


	//----- nvinfo : EIATTR_CBANK_PARAM_SIZE
	.align		4
.L_24:
        /*0064*/ 	.byte	0x03, 0x19
        /*0066*/ 	.short	0x001c


	//----- nvinfo : EIATTR_PARAM_CBANK
	.align		4
        /*0068*/ 	.byte	0x04, 0x0a
        /*006a*/ 	.short	(.L_26 - .L_25)
	.align		4
.L_25:
        /*006c*/ 	.word	index@(.nv.constant0._Z17vector_add_kernelPfS_S_i)
        /*0070*/ 	.short	0x0380
        /*0072*/ 	.short	0x001c


	//----- nvinfo : EIATTR_SW_WAR
	.align		4
.L_26:
        /*0074*/ 	.byte	0x04, 0x36
        /*0076*/ 	.short	(.L_28 - .L_27)
.L_27:
        /*0078*/ 	.word	0x00000008
.L_28:


//--------------------- .nv.info._Z17hello_cuda_kernelv --------------------------
	.section	.nv.info._Z17hello_cuda_kernelv,"",@"SHT_CUDA_INFO"
	.sectionflags	@""
	.align	4


	//----- nvinfo : EIATTR_CUDA_API_VERSION
	.align		4
        /*0000*/ 	.byte	0x04, 0x37
        /*0002*/ 	.short	(.L_30 - .L_29)
.L_29:
        /*0004*/ 	.word	0x00000082


	//----- nvinfo : EIATTR_SPARSE_MMA_MASK
	.align		4
.L_30:
        /*0008*/ 	.byte	0x03, 0x50
        /*000a*/ 	.short	0x0000


	//----- nvinfo : EIATTR_MAXREG_COUNT
	.align		4
        /*000c*/ 	.byte	0x03, 0x1b
        /*000e*/ 	.short	0x00ff


	//----- nvinfo : EIATTR_EXTERNS
	.align		4
        /*0010*/ 	.byte	0x04, 0x0f
        /*0012*/ 	.short	(.L_32 - .L_31)


	//   ....[0]....
	.align		4
.L_31:
        /*0014*/ 	.word	index@(vprintf)


	//----- nvinfo : EIATTR_MERCURY_ISA_VERSION
	.align		4
.L_32:
        /*0018*/ 	.byte	0x03, 0x5f
        /*001a*/ 	.short	0x0101


	//----- nvinfo : EIATTR_VRC_CTA_INIT_COUNT
	.align		4
        /*001c*/ 	.byte	0x02, 0x4a
	.zero		1
	.zero		1


	//----- nvinfo : EIATTR_SYSCALL_OFFSETS
	.align		4
        /*0020*/ 	.byte	0x04, 0x46
        /*0022*/ 	.short	(.L_34 - .L_33)


	//   ....[0]....
.L_33:
        /*0024*/ 	.word	0x00000120


	//----- nvinfo : EIATTR_EXIT_INSTR_OFFSETS
	.align		4
.L_34:
        /*0028*/ 	.byte	0x04, 0x1c
        /*002a*/ 	.short	(.L_36 - .L_35)


	//   ....[0]....
.L_35:
        /*002c*/ 	.word	0x00000130


	//----- nvinfo : EIATTR_SW_WAR
	.align		4
.L_36:
        /*0030*/ 	.byte	0x04, 0x36
        /*0032*/ 	.short	(.L_38 - .L_37)
.L_37:
        /*0034*/ 	.word	0x00000008
.L_38:


//--------------------- .nv.callgraph             --------------------------
	.section	.nv.callgraph,"",@"SHT_CUDA_CALLGRAPH"
	.align	4
	.sectionentsize	8
	.align		4
        /*0000*/ 	.word	0x00000000
	.align		4
        /*0004*/ 	.word	0xffffffff
	.align		4
        /*0008*/ 	.word	index@(_Z17hello_cuda_kernelv)
	.align		4
        /*000c*/ 	.word	index@(vprintf)
	.align		4
        /*0010*/ 	.word	0x00000000
	.align		4
        /*0014*/ 	.word	0xfffffffe
	.align		4
        /*0018*/ 	.word	0x00000000
	.align		4
        /*001c*/ 	.word	0xfffffffd
	.align		4
        /*0020*/ 	.word	0x00000000
	.align		4
        /*0024*/ 	.word	0xfffffffc


//--------------------- .nv.constant4             --------------------------
	.section	.nv.constant4,"a",@progbits
	.align	8
	.align		8
.nv.constant4:
        /*0000*/ 	.dword	$str
	.align		8
        /*0008*/ 	.dword	vprintf


//--------------------- .text._Z17vector_add_kernelPfS_S_i --------------------------
	.section	.text._Z17vector_add_kernelPfS_S_i,"ax",@progbits
	.align	128
        .global         _Z17vector_add_kernelPfS_S_i
        .type           _Z17vector_add_kernelPfS_S_i,@function
        .size           _Z17vector_add_kernelPfS_S_i,(.L_x_3 - _Z17vector_add_kernelPfS_S_i)
        .other          _Z17vector_add_kernelPfS_S_i,@"STO_CUDA_ENTRY STV_DEFAULT"
_Z17vector_add_kernelPfS_S_i:
.text._Z17vector_add_kernelPfS_S_i:
[----:B------:R-:W-:Y:S01]  /*0000*/  LDC R1, c[0x0][0x37c] ;  /* 0x0000df00ff017b82 */ /* 0x000fe20000000800 */
[----:B------:R-:W0:Y:S07]  /*0010*/  S2R R0, SR_TID.X ;  /* 0x0000000000007919 */ /* 0x000e2e0000002100 */
[----:B------:R-:W0:Y:S01]  /*0020*/  S2UR UR4, SR_CTAID.X ;  /* 0x00000000000479c3 */ /* 0x000e220000002500 */
[----:B------:R-:W1:Y:S07]  /*0030*/  LDCU UR5, c[0x0][0x398] ;  /* 0x00007300ff0577ac */ /* 0x000e6e0008000800 */
[----:B------:R-:W0:Y:S02]  /*0040*/  LDC R9, c[0x0][0x360] ;  /* 0x0000d800ff097b82 */ /* 0x000e240000000800 */
[----:B0-----:R-:W-:-:S05]  /*0050*/  IMAD R9, R9, UR4, R0 ;  /* 0x0000000409097c24 */ /* 0x001fca000f8e0200 */
[----:B-1----:R-:W-:-:S13]  /*0060*/  ISETP.GE.AND P0, PT, R9, UR5, PT ;  /* 0x0000000509007c0c */ /* 0x002fda000bf06270 */
[----:B------:R-:W-:Y:S05]  /*0070*/  @P0 EXIT ;  /* 0x000000000000094d */ /* 0x000fea0003800000 */
[----:B------:R-:W0:Y:S01]  /*0080*/  LDC.64 R2, c[0x0][0x380] ;  /* 0x0000e000ff027b82 */ /* 0x000e220000000a00 */
[----:B------:R-:W1:Y:S07]  /*0090*/  LDCU.64 UR4, c[0x0][0x358] ;  /* 0x00006b00ff0477ac */ /* 0x000e6e0008000a00 */
[----:B------:R-:W2:Y:S08]  /*00a0*/  LDC.64 R4, c[0x0][0x388] ;  /* 0x0000e200ff047b82 */ /* 0x000eb00000000a00 */
[----:B------:R-:W3:Y:S01]  /*00b0*/  LDC.64 R6, c[0x0][0x390] ;  /* 0x0000e400ff067b82 */ /* 0x000ee20000000a00 */
[----:B0-----:R-:W-:-:S06]  /*00c0*/  IMAD.WIDE R2, R9, 0x4, R2 ;  /* 0x0000000409027825 */ /* 0x001fcc00078e0202 */
[----:B-1----:R-:W4:Y:S01]  /*00d0*/  LDG.E R2, desc[UR4][R2.64] ;  /* 0x0000000402027981 */ /* 0x002f22000c1e1900 */
[----:B--2---:R-:W-:-:S06]  /*00e0*/  IMAD.WIDE R4, R9, 0x4, R4 ;  /* 0x0000000409047825 */ /* 0x004fcc00078e0204 */
[----:B------:R-:W4:Y:S01]  /*00f0*/  LDG.E R5, desc[UR4][R4.64] ;  /* 0x0000000404057981 */ /* 0x000f22000c1e1900 */
[----:B---3--:R-:W-:-:S04]  /*0100*/  IMAD.WIDE R6, R9, 0x4, R6 ;  /* 0x0000000409067825 */ /* 0x008fc800078e0206 */
[----:B----4-:R-:W-:-:S05]  /*0110*/  FADD R9, R2, R5 ;  /* 0x0000000502097221 */ /* 0x010fca0000000000 */
[----:B------:R-:W-:Y:S01]  /*0120*/  STG.E desc[UR4][R6.64], R9 ;  /* 0x0000000906007986 */ /* 0x000fe2000c101904 */
[----:B------:R-:W-:Y:S05]  /*0130*/  EXIT ;  /* 0x000000000000794d */ /* 0x000fea0003800000 */
.L_x_0:
[----:B------:R-:W-:-:S00]  /*0140*/  BRA `(.L_x_0) ;  /* 0xfffffffc00fc7947 */ /* 0x000fc0000383ffff */
[----:B------:R-:W-:-:S00]  /*0150*/  NOP ;  /* 0x0000000000007918 */ /* 0x000fc00000000000 */
        /* <DEDUP_REMOVED lines=10> */
.L_x_3:


//--------------------- .text._Z17hello_cuda_kernelv --------------------------
	.section	.text._Z17hello_cuda_kernelv,"ax",@progbits
	.align	128
        .global         _Z17hello_cuda_kernelv
        .type           _Z17hello_cuda_kernelv,@function
        .size           _Z17hello_cuda_kernelv,(.L_x_4 - _Z17hello_cuda_kernelv)
        .other          _Z17hello_cuda_kernelv,@"STO_CUDA_ENTRY STV_DEFAULT"
_Z17hello_cuda_kernelv:
.text._Z17hello_cuda_kernelv:
[----:B------:R-:W0:Y:S01]  /*0000*/  LDC R1, c[0x0][0x37c] ;  /* 0x0000df00ff017b82 */ /* 0x000e220000000800 */
[----:B------:R-:W1:Y:S01]  /*0010*/  S2R R10, SR_CTAID.X ;  /* 0x00000000000a7919 */ /* 0x000e620000002500 */
[----:B------:R-:W2:Y:S01]  /*0020*/  LDCU UR5, c[0x0][0x2fc] ;  /* 0x00005f80ff0577ac */ /* 0x000ea20008000800 */
[----:B0-----:R-:W-:Y:S01]  /*0030*/  VIADD R1, R1, 0xfffffff0 ;  /* 0xfffffff001017836 */ /* 0x001fe20000000000 */
[----:B------:R-:W-:Y:S01]  /*0040*/  MOV R0, 0x8 ;  /* 0x0000000800007802 */ /* 0x000fe20000000f00 */
[----:B------:R-:W0:Y:S01]  /*0050*/  S2R R3, SR_TID.X ;  /* 0x0000000000037919 */ /* 0x000e220000002100 */
[----:B------:R-:W0:Y:S02]  /*0060*/  LDCU UR6, c[0x0][0x360] ;  /* 0x00006c00ff0677ac */ /* 0x000e240008000800 */
[----:B------:R3:W4:Y:S01]  /*0070*/  LDC.64 R8, c[0x4][R0] ;  /* 0x0100000000087b82 */ /* 0x0007220000000a00 */
[----:B------:R-:W5:Y:S02]  /*0080*/  LDCU UR4, c[0x0][0x2f8] ;  /* 0x00005f00ff0477ac */ /* 0x000f640008000800 */
[----:B-----5:R-:W-:Y:S01]  /*0090*/  IADD3 R6, P0, PT, R1, UR4, RZ ;  /* 0x0000000401067c10 */ /* 0x020fe2000ff1e0ff */
[----:B-1----:R3:W-:Y:S04]  /*00a0*/  STL [R1+0x8], R10 ;  /* 0x0000080a01007387 */ /* 0x0027e80000100800 */
[----:B--2---:R-:W-:-:S02]  /*00b0*/  IMAD.X R7, RZ, RZ, UR5, P0 ;  /* 0x00000005ff077e24 */ /* 0x004fc400080e06ff */
[----:B0-----:R-:W-:Y:S01]  /*00c0*/  IMAD R2, R10, UR6, R3 ;  /* 0x000000060a027c24 */ /* 0x001fe2000f8e0203 */
[----:B------:R-:W0:Y:S04]  /*00d0*/  LDCU.64 UR6, c[0x4][URZ] ;  /* 0x01000000ff0677ac */ /* 0x000e280008000a00 */
[----:B------:R3:W-:Y:S01]  /*00e0*/  STL.64 [R1], R2 ;  /* 0x0000000201007387 */ /* 0x0007e20000100a00 */
[----:B0-----:R-:W-:Y:S01]  /*00f0*/  IMAD.U32 R4, RZ, RZ, UR6 ;  /* 0x00000006ff047e24 */ /* 0x001fe2000f8e00ff */
[----:B---34-:R-:W-:-:S07]  /*0100*/  MOV R5, UR7 ;  /* 0x0000000700057c02 */ /* 0x018fce0008000f00 */
[----:B------:R-:W-:-:S07]  /*0110*/  LEPC R20, `(.L_x_1) ;  /* 0x000000001014794e */ /* 0x000fce0000000000 */
[----:B------:R-:W-:Y:S05]  /*0120*/  CALL.ABS.NOINC R8 ;  /* 0x0000000008007343 */ /* 0x000fea0003c00000 */
.L_x_1:
[----:B------:R-:W-:Y:S05]  /*0130*/  EXIT ;  /* 0x000000000000794d */ /* 0x000fea0003800000 */
.L_x_2:
        /* <DEDUP_REMOVED lines=12> */
.L_x_4:


//--------------------- .nv.global.init           --------------------------
	.section	.nv.global.init,"aw",@progbits
.nv.global.init:
	.type		$str,@object
	.size		$str,(.L_0 - $str)
$str:
        /*0000*/ 	.byte	0x48, 0x65, 0x6c, 0x6c, 0x6f, 0x20, 0x66, 0x72, 0x6f, 0x6d, 0x20, 0x43, 0x55, 0x44, 0x41, 0x21
        /*0010*/ 	.byte	0x20, 0x49, 0x6e, 0x64, 0x65, 0x78, 0x20, 0x25, 0x64, 0x2c, 0x20, 0x54, 0x68, 0x72, 0x65, 0x61
        /*0020*/ 	.byte	0x64, 0x20, 0x25, 0x64, 0x2c, 0x20, 0x42, 0x6c, 0x6f, 0x63, 0x6b, 0x20, 0x25, 0x64, 0x0a, 0x00
.L_0:


//--------------------- .nv.shared.reserved.0     --------------------------
	.section	.nv.shared.reserved.0,"aw",@nobits
	.weak		__nv_reservedSMEM_offset_0_alias
	.size		__nv_reservedSMEM_offset_0_alias, 0, 64
	.other		__nv_reservedSMEM_offset_0_alias,@"STO_CUDA_RESERVED_SHARED STV_DEFAULT"
__nv_reservedSMEM_offset_0_alias:
	.zero		0
	.zero		64


//--------------------- .nv.constant0._Z17vector_add_kernelPfS_S_i --------------------------
	.section	.nv.constant0._Z17vector_add_kernelPfS_S_i,"a",@progbits
	.sectionflags	@""
	.align	4
.nv.constant0._Z17vector_add_kernelPfS_S_i:
	.zero		924


//--------------------- .nv.constant0._Z17hello_cuda_kernelv --------------------------
	.section	.nv.constant0._Z17hello_cuda_kernelv,"a",@progbits
	.sectionflags	@""
	.align	4
.nv.constant0._Z17hello_cuda_kernelv:
	.zero		896


//--------------------- SYMBOLS --------------------------

	.type		.nv.reservedSmem.offset0,@object
	.size		.nv.reservedSmem.offset0,0x4
	.type		vprintf,@function
